	.headerflags	@"EF_CUDA_TEXMODE_UNIFIED EF_CUDA_64BIT_ADDRESS EF_CUDA_ACCELERATORS EF_CUDA_SM90 EF_CUDA_VIRTUAL_SM(EF_CUDA_SM90)"
	.elftype	@"ET_EXEC"


//--------------------- .nv.info                  --------------------------
	.section	.nv.info,"",@"SHT_CUDA_INFO"
	.align	4


	//----- nvinfo : EIATTR_REGCOUNT
	.align		4
        /*0000*/ 	.byte	0x04, 0x2f
        /*0002*/ 	.short	(.L_2 - .L_1)
	.align		4
.L_1:
        /*0004*/ 	.word	index@(triton_per_fused__native_batch_norm_legit_relu_0)
        /*0008*/ 	.word	0x00000017


	//----- nvinfo : EIATTR_MIN_STACK_SIZE
	.align		4
.L_2:
        /*000c*/ 	.byte	0x04, 0x12
        /*000e*/ 	.short	(.L_4 - .L_3)
	.align		4
.L_3:
        /*0010*/ 	.word	index@(triton_per_fused__native_batch_norm_legit_relu_0)
        /*0014*/ 	.word	0x00000000


	//----- nvinfo : EIATTR_FRAME_SIZE
	.align		4
.L_4:
        /*0018*/ 	.byte	0x04, 0x11
        /*001a*/ 	.short	(.L_6 - .L_5)
	.align		4
.L_5:
        /*001c*/ 	.word	index@(triton_per_fused__native_batch_norm_legit_relu_0)
        /*0020*/ 	.word	0x00000000


	//----- nvinfo : EIATTR_MIN_STACK_SIZE
	.align		4
.L_6:
        /*0024*/ 	.byte	0x04, 0x12
        /*0026*/ 	.short	(.L_8 - .L_7)
	.align		4
.L_7:
        /*0028*/ 	.word	index@(triton_per_fused__native_batch_norm_legit_relu_0)
        /*002c*/ 	.word	0x00000000
.L_8:


//--------------------- .nv.info.triton_per_fused__native_batch_norm_legit_relu_0 --------------------------
	.section	.nv.info.triton_per_fused__native_batch_norm_legit_relu_0,"",@"SHT_CUDA_INFO"
	.sectionflags	@""
	.align	4


	//----- nvinfo : EIATTR_CUDA_API_VERSION
	.align		4
        /*0000*/ 	.byte	0x04, 0x37
        /*0002*/ 	.short	(.L_10 - .L_9)
.L_9:
        /*0004*/ 	.word	0x0000007c


	//----- nvinfo : EIATTR_KPARAM_INFO
	.align		4
.L_10:
        /*0008*/ 	.byte	0x04, 0x17
        /*000a*/ 	.short	(.L_12 - .L_11)
.L_11:
        /*000c*/ 	.word	0x00000000
        /*0010*/ 	.short	0x0005
        /*0012*/ 	.short	0x0024
        /*0014*/ 	.byte	0x00, 0xf0, 0x11, 0x00


	//----- nvinfo : EIATTR_KPARAM_INFO
	.align		4
.L_12:
        /*0018*/ 	.byte	0x04, 0x17
        /*001a*/ 	.short	(.L_14 - .L_13)
.L_13:
        /*001c*/ 	.word	0x00000000
        /*0020*/ 	.short	0x0004
        /*0022*/ 	.short	0x0020
        /*0024*/ 	.byte	0x00, 0xf0, 0x11, 0x00


	//----- nvinfo : EIATTR_KPARAM_INFO
	.align		4
.L_14:
        /*0028*/ 	.byte	0x04, 0x17
        /*002a*/ 	.short	(.L_16 - .L_15)
.L_15:
        /*002c*/ 	.word	0x00000000
        /*0030*/ 	.short	0x0003
        /*0032*/ 	.short	0x0018
        /*0034*/ 	.byte	0x00, 0xf4, 0x21, 0x00


	//----- nvinfo : EIATTR_KPARAM_INFO
	.align		4
.L_16:
        /*0038*/ 	.byte	0x04, 0x17
        /*003a*/ 	.short	(.L_18 - .L_17)
.L_17:
        /*003c*/ 	.word	0x00000000
        /*0040*/ 	.short	0x0002
        /*0042*/ 	.short	0x0010
        /*0044*/ 	.byte	0x00, 0xf4, 0x21, 0x00


	//----- nvinfo : EIATTR_KPARAM_INFO
	.align		4
.L_18:
        /*0048*/ 	.byte	0x04, 0x17
        /*004a*/ 	.short	(.L_20 - .L_19)
.L_19:
        /*004c*/ 	.word	0x00000000
        /*0050*/ 	.short	0x0001
        /*0052*/ 	.short	0x0008
        /*0054*/ 	.byte	0x00, 0xf4, 0x21, 0x00


	//----- nvinfo : EIATTR_KPARAM_INFO
	.align		4
.L_20:
        /*0058*/ 	.byte	0x04, 0x17
        /*005a*/ 	.short	(.L_22 - .L_21)
.L_21:
        /*005c*/ 	.word	0x00000000
        /*0060*/ 	.short	0x0000
        /*0062*/ 	.short	0x0000
        /*0064*/ 	.byte	0x00, 0xf4, 0x21, 0x00


	//----- nvinfo : EIATTR_SPARSE_MMA_MASK
	.align		4
.L_22:
        /*0068*/ 	.byte	0x03, 0x50
        /*006a*/ 	.short	0x0000


	//----- nvinfo : EIATTR_MAXREG_COUNT
	.align		4
        /*006c*/ 	.byte	0x03, 0x1b
        /*006e*/ 	.short	0x00ff


	//----- nvinfo : EIATTR_COOP_GROUP_MASK_REGIDS
	.align		4
        /*0070*/ 	.byte	0x04, 0x29
        /*0072*/ 	.short	(.L_24 - .L_23)


	//   ....[0]....
.L_23:
        /*0074*/ 	.word	0xffffffff


	//   ....[1]....
        /*0078*/ 	.word	0xffffffff


	//   ....[2]....
        /*007c*/ 	.word	0xffffffff


	//   ....[3]....
        /*0080*/ 	.word	0xffffffff


	//   ....[4]....
        /*0084*/ 	.word	0xffffffff


	//   ....[5]....
        /*0088*/ 	.word	0xffffffff


	//----- nvinfo : EIATTR_COOP_GROUP_INSTR_OFFSETS
	.align		4
.L_24:
        /*008c*/ 	.byte	0x04, 0x28
        /*008e*/ 	.short	(.L_26 - .L_25)


	//   ....[0]....
.L_25:
        /*0090*/ 	.word	0x000001a0


	//   ....[1]....
        /*0094*/ 	.word	0x000001c0


	//   ....[2]....
        /*0098*/ 	.word	0x000001e0


	//   ....[3]....
        /*009c*/ 	.word	0x00000270


	//   ....[4]....
        /*00a0*/ 	.word	0x000002b0


	//   ....[5]....
        /*00a4*/ 	.word	0x00000330


	//----- nvinfo : EIATTR_EXIT_INSTR_OFFSETS
	.align		4
.L_26:
        /*00a8*/ 	.byte	0x04, 0x1c
        /*00aa*/ 	.short	(.L_28 - .L_27)


	//   ....[0]....
.L_27:
        /*00ac*/ 	.word	0x00000480


	//   ....[1]....
        /*00b0*/ 	.word	0x000004b0


	//----- nvinfo : EIATTR_REQNTID
	.align		4
.L_28:
        /*00b4*/ 	.byte	0x04, 0x10
        /*00b6*/ 	.short	(.L_30 - .L_29)
.L_29:
        /*00b8*/ 	.word	0x00000040
        /*00bc*/ 	.word	0x00000001
        /*00c0*/ 	.word	0x00000001


	//----- nvinfo : EIATTR_CBANK_PARAM_SIZE
	.align		4
.L_30:
        /*00c4*/ 	.byte	0x03, 0x19
        /*00c6*/ 	.short	0x0028


	//----- nvinfo : EIATTR_PARAM_CBANK
	.align		4
        /*00c8*/ 	.byte	0x04, 0x0a
        /*00ca*/ 	.short	(.L_32 - .L_31)
	.align		4
.L_31:
        /*00cc*/ 	.word	index@(.nv.constant0.triton_per_fused__native_batch_norm_legit_relu_0)
        /*00d0*/ 	.short	0x0210
        /*00d2*/ 	.short	0x0028


	//----- nvinfo : EIATTR_SW_WAR
	.align		4
.L_32:
        /*00d4*/ 	.byte	0x04, 0x36
        /*00d6*/ 	.short	(.L_34 - .L_33)
.L_33:
        /*00d8*/ 	.word	0x00000008
.L_34:


//--------------------- .nv.callgraph             --------------------------
	.section	.nv.callgraph,"",@"SHT_CUDA_CALLGRAPH"
	.align	4
	.sectionentsize	8
	.align		4
        /*0000*/ 	.word	0x00000000
	.align		4
        /*0004*/ 	.word	0xffffffff
	.align		4
        /*0008*/ 	.word	0x00000000
	.align		4
        /*000c*/ 	.word	0xfffffffe
	.align		4
        /*0010*/ 	.word	0x00000000
	.align		4
        /*0014*/ 	.word	0xfffffffd
	.align		4
        /*0018*/ 	.word	0x00000000
	.align		4
        /*001c*/ 	.word	0xfffffffc


//--------------------- .nv.constant4             --------------------------
	.section	.nv.constant4,"a",@progbits
	.align	8
	.align		8
.nv.constant4:
        /*0000*/ 	.dword	_$_str


//--------------------- .text.triton_per_fused__native_batch_norm_legit_relu_0 --------------------------
	.section	.text.triton_per_fused__native_batch_norm_legit_relu_0,"ax",@progbits
	.sectionflags	@"SHF_BARRIERS=1"
	.align	128
        .global         triton_per_fused__native_batch_norm_legit_relu_0
        .type           triton_per_fused__native_batch_norm_legit_relu_0,@function
        .size           triton_per_fused__native_batch_norm_legit_relu_0,(.L_x_1 - triton_per_fused__native_batch_norm_legit_relu_0)
        .other          triton_per_fused__native_batch_norm_legit_relu_0,@"STO_CUDA_ENTRY STV_DEFAULT"
triton_per_fused__native_batch_norm_legit_relu_0:
.text.triton_per_fused__native_batch_norm_legit_relu_0:
[----:B------:R-:W0:Y:S02]  /*0000*/  LDC R1, c[0x0][0x28] ;  /* 0x00000a00ff017b82 */ /* 0x000e240000000800 */
[----:B------:R-:W1:Y:S01]  /*0010*/  S2R R3, SR_TID.X ;  /* 0x0000000000037919 */ /* 0x000e620000002100 */
[----:B------:R-:W2:Y:S01]  /*0020*/  LDC.64 R6, c[0x0][0x210] ;  /* 0x00008400ff067b82 */ /* 0x000ea20000000a00 */
[----:B------:R-:W-:Y:S01]  /*0030*/  ULDC.64 UR6, c[0x0][0x208] ;  /* 0x0000820000067ab9 */ /* 0x000fe20000000a00 */
[----:B------:R-:W3:Y:S01]  /*0040*/  S2R R0, SR_CTAID.X ;  /* 0x0000000000007919 */ /* 0x000ee20000002500 */
[----:B-1----:R-:W-:Y:S01]  /*0050*/  SHF.R.U32.HI R5, RZ, 0x3, R3 ;  /* 0x00000003ff057819 */ /* 0x002fe20000011603 */
[----:B------:R-:W-:Y:S02]  /*0060*/  IMAD.SHL.U32 R4, R3, 0x2, RZ ;  /* 0x0000000203047824 */ /* 0x000fe400078e00ff */
[----:B---3--:R-:W-:Y:S01]  /*0070*/  IMAD.SHL.U32 R0, R0, 0x8, RZ ;  /* 0x0000000800007824 */ /* 0x008fe200078e00ff */
[----:B------:R-:W-:Y:S02]  /*0080*/  SGXT.U32 R5, R5, 0x3 ;  /* 0x000000030505781a */ /* 0x000fe40000000000 */
[----:B------:R-:W-:-:S02]  /*0090*/  LOP3.LUT R9, R4, 0xe, RZ, 0xc0, !PT ;  /* 0x0000000e04097812 */ /* 0x000fc400078ec0ff */
[----:B------:R-:W-:-:S04]  /*00a0*/  LOP3.LUT R2, R0, R5, RZ, 0xfc, !PT ;  /* 0x0000000500027212 */ /* 0x000fc800078efcff */
[C---:B------:R-:W-:Y:S02]  /*00b0*/  ISETP.GE.AND P1, PT, R2.reuse, 0x200, PT ;  /* 0x000002000200780c */ /* 0x040fe40003f26270 */
[----:B------:R-:W-:Y:S02]  /*00c0*/  LEA R2, R2, R9, 0x4 ;  /* 0x0000000902027211 */ /* 0x000fe400078e20ff */
[----:B------:R-:W-:-:S03]  /*00d0*/  CS2R R8, SRZ ;  /* 0x0000000000087805 */ /* 0x000fc6000001ff00 */
[----:B--2---:R-:W-:-:S06]  /*00e0*/  IMAD.WIDE R6, R2, 0x4, R6 ;  /* 0x0000000402067825 */ /* 0x004fcc00078e0206 */
[----:B------:R-:W2:Y:S01]  /*00f0*/  @!P1 LDG.E.64 R8, desc[UR6][R6.64] ;  /* 0x0000000606089981 */ /* 0x000ea2000c1e1b00 */
[----:B------:R-:W1:Y:S01]  /*0100*/  S2UR UR5, SR_CgaCtaId ;  /* 0x00000000000579c3 */ /* 0x000e620000008800 */
[----:B------:R-:W-:Y:S01]  /*0110*/  UMOV UR4, 0x400 ;  /* 0x0000040000047882 */ /* 0x000fe20000000000 */
[----:B------:R-:W-:Y:S01]  /*0120*/  HFMA2.MMA R20, -RZ, RZ, 1.375, 0 ;  /* 0x3d800000ff147435 */ /* 0x000fe200000001ff */
[----:B------:R-:W-:Y:S01]  /*0130*/  LOP3.LUT P0, RZ, R3, 0x38, RZ, 0xc0, !PT ;  /* 0x0000003803ff7812 */ /* 0x000fe2000780c0ff */
[----:B-1----:R-:W-:-:S06]  /*0140*/  UPRMT UR4, UR5, 0x654, UR4 ;  /* 0x0000065405047896 */ /* 0x002fcc0008000004 */
[----:B------:R-:W-:Y:S02]  /*0150*/  LEA R15, R5, UR4, 0x2 ;  /* 0x00000004050f7c11 */ /* 0x000fe4000f8e10ff */
[----:B--2---:R-:W-:Y:S02]  /*0160*/  SEL R8, R8, RZ, !P1 ;  /* 0x000000ff08087207 */ /* 0x004fe40004800000 */
[----:B------:R-:W-:-:S05]  /*0170*/  SEL R9, R9, RZ, !P1 ;  /* 0x000000ff09097207 */ /* 0x000fca0004800000 */
[----:B------:R-:W-:-:S05]  /*0180*/  FADD R4, R8, R9 ;  /* 0x0000000908047221 */ /* 0x000fca0000000000 */
[----:B------:R-:W-:-:S05]  /*0190*/  FSEL R10, R4, RZ, !P1 ;  /* 0x000000ff040a7208 */ /* 0x000fca0004800000 */
[----:B------:R-:W1:Y:S02]  /*01a0*/  SHFL.BFLY PT, R11, R10, 0x4, 0x1f ;  /* 0x0c801f000a0b7f89 */ /* 0x000e6400000e0000 */
[----:B-1----:R-:W-:-:S05]  /*01b0*/  FADD R11, R10, R11 ;  /* 0x0000000b0a0b7221 */ /* 0x002fca0000000000 */
[----:B------:R-:W1:Y:S02]  /*01c0*/  SHFL.BFLY PT, R4, R11, 0x2, 0x1f ;  /* 0x0c401f000b047f89 */ /* 0x000e6400000e0000 */
[----:B-1----:R-:W-:-:S05]  /*01d0*/  FADD R12, R11, R4 ;  /* 0x000000040b0c7221 */ /* 0x002fca0000000000 */
[----:B------:R-:W1:Y:S02]  /*01e0*/  SHFL.BFLY PT, R13, R12, 0x1, 0x1f ;  /* 0x0c201f000c0d7f89 */ /* 0x000e6400000e0000 */
[----:B-1----:R-:W-:Y:S02]  /*01f0*/  FADD R14, R12, R13 ;  /* 0x0000000d0c0e7221 */ /* 0x002fe40000000000 */
[----:B------:R-:W1:Y:S02]  /*0200*/  LDC.64 R12, c[0x0][0x228] ;  /* 0x00008a00ff0c7b82 */ /* 0x000e640000000a00 */
[C---:B------:R-:W-:Y:S01]  /*0210*/  FFMA R4, R14.reuse, -0.0625, R9 ;  /* 0xbd8000000e047823 */ /* 0x040fe20000000009 */
[----:B------:R-:W-:Y:S01]  /*0220*/  FFMA R6, R14, -0.0625, R8 ;  /* 0xbd8000000e067823 */ /* 0x000fe20000000008 */
[----:B------:R-:W-:Y:S02]  /*0230*/  STS [R15], R14 ;  /* 0x0000000e0f007388 */ /* 0x000fe40000000800 */
[----:B------:R-:W-:-:S04]  /*0240*/  FMUL R7, R4, R4 ;  /* 0x0000000404077220 */ /* 0x000fc80000400000 */
[----:B------:R-:W-:-:S05]  /*0250*/  FFMA R7, R6, R6, R7 ;  /* 0x0000000606077223 */ /* 0x000fca0000000007 */
[----:B------:R-:W-:-:S05]  /*0260*/  FSEL R8, R7, RZ, !P1 ;  /* 0x000000ff07087208 */ /* 0x000fca0004800000 */
[----:B------:R-:W2:Y:S02]  /*0270*/  SHFL.BFLY PT, R7, R8, 0x4, 0x1f ;  /* 0x0c801f0008077f89 */ /* 0x000ea400000e0000 */
[----:B--2---:R-:W-:Y:S01]  /*0280*/  FADD R9, R8, R7 ;  /* 0x0000000708097221 */ /* 0x004fe20000000000 */
[----:B------:R-:W-:Y:S02]  /*0290*/  LOP3.LUT R7, R3, 0x7, RZ, 0xc0, !PT ;  /* 0x0000000703077812 */ /* 0x000fe400078ec0ff */
[----:B------:R-:W-:Y:S02]  /*02a0*/  LOP3.LUT R3, R0, 0x7, R3, 0xf8, !PT ;  /* 0x0000000700037812 */ /* 0x000fe400078ef803 */
[----:B------:R-:W2:Y:S01]  /*02b0*/  SHFL.BFLY PT, R10, R9, 0x2, 0x1f ;  /* 0x0c401f00090a7f89 */ /* 0x000ea200000e0000 */
[----:B------:R-:W-:Y:S01]  /*02c0*/  LEA R7, R7, UR4, 0x2 ;  /* 0x0000000407077c11 */ /* 0x000fe2000f8e10ff */
[----:B------:R-:W-:Y:S01]  /*02d0*/  BAR.SYNC.DEFER_BLOCKING 0x0 ;  /* 0x0000000000007b1d */ /* 0x000fe20000010000 */
[C---:B------:R-:W-:Y:S01]  /*02e0*/  ISETP.LT.AND P0, PT, R3.reuse, 0x200, !P0 ;  /* 0x000002000300780c */ /* 0x040fe20004701270 */
[----:B-1----:R-:W-:-:S04]  /*02f0*/  IMAD.WIDE R12, R3, 0x4, R12 ;  /* 0x00000004030c7825 */ /* 0x002fc800078e020c */
[----:B--2---:R-:W-:Y:S02]  /*0300*/  FADD R10, R9, R10 ;  /* 0x0000000a090a7221 */ /* 0x004fe40000000000 */
[----:B------:R-:W1:Y:S01]  /*0310*/  LDC.64 R8, c[0x0][0x218] ;  /* 0x00008600ff087b82 */ /* 0x000e620000000a00 */
[----:B------:R-:W-:Y:S04]  /*0320*/  LDS R5, [R7] ;  /* 0x0000000007057984 */ /* 0x000fe80000000800 */
[----:B------:R-:W2:Y:S01]  /*0330*/  SHFL.BFLY PT, R11, R10, 0x1, 0x1f ;  /* 0x0c201f000a0b7f89 */ /* 0x000ea200000e0000 */
[----:B-1----:R-:W-:-:S04]  /*0340*/  IMAD.WIDE R8, R3, 0x4, R8 ;  /* 0x0000000403087825 */ /* 0x002fc800078e0208 */
[----:B--2---:R-:W-:Y:S01]  /*0350*/  FADD R16, R10, R11 ;  /* 0x0000000b0a107221 */ /* 0x004fe20000000000 */
[----:B------:R-:W-:Y:S03]  /*0360*/  BAR.SYNC.DEFER_BLOCKING 0x0 ;  /* 0x0000000000007b1d */ /* 0x000fe60000010000 */
[----:B------:R-:W-:-:S05]  /*0370*/  FFMA R18, R16, R20, 9.9999997473787516356e-06 ;  /* 0x3727c5ac10127423 */ /* 0x000fca0000000014 */
[----:B------:R-:W1:Y:S01]  /*0380*/  LDC.64 R10, c[0x0][0x220] ;  /* 0x00008800ff0a7b82 */ /* 0x000e620000000a00 */
[----:B------:R-:W2:Y:S02]  /*0390*/  MUFU.RSQ R19, R18 ;  /* 0x0000001200137308 */ /* 0x000ea40000001400 */
[-C--:B--2---:R-:W-:Y:S01]  /*03a0*/  FMUL R6, R6, R19.reuse ;  /* 0x0000001306067220 */ /* 0x084fe20000400000 */
[----:B------:R-:W-:Y:S01]  /*03b0*/  FMUL R4, R4, R19 ;  /* 0x0000001304047220 */ /* 0x000fe20000400000 */
[----:B------:R-:W-:Y:S03]  /*03c0*/  STS [R15], R16 ;  /* 0x000000100f007388 */ /* 0x000fe60000000800 */
[----:B------:R-:W-:Y:S01]  /*03d0*/  BAR.SYNC.DEFER_BLOCKING 0x0 ;  /* 0x0000000000007b1d */ /* 0x000fe20000010000 */
[----:B------:R-:W-:Y:S01]  /*03e0*/  FSETP.GEU.AND P2, PT, R6, RZ, PT ;  /* 0x000000ff0600720b */ /* 0x000fe20003f4e000 */
[----:B-1----:R-:W-:Y:S01]  /*03f0*/  IMAD.WIDE R10, R2, 0x4, R10 ;  /* 0x00000004020a7825 */ /* 0x002fe200078e020a */
[----:B------:R-:W-:-:S02]  /*0400*/  FSETP.GEU.AND P3, PT, R4, RZ, PT ;  /* 0x000000ff0400720b */ /* 0x000fc40003f6e000 */
[----:B------:R-:W-:Y:S01]  /*0410*/  FSEL R6, R6, RZ, P2 ;  /* 0x000000ff06067208 */ /* 0x000fe20001000000 */
[----:B------:R1:W2:Y:S02]  /*0420*/  LDS R17, [R7] ;  /* 0x0000000007117984 */ /* 0x0002a40000000800 */
[----:B-1----:R-:W-:-:S05]  /*0430*/  FSEL R7, R4, RZ, P3 ;  /* 0x000000ff04077208 */ /* 0x002fca0001800000 */
[----:B------:R1:W-:Y:S01]  /*0440*/  @!P1 STG.E.64 desc[UR6][R10.64], R6 ;  /* 0x000000060a009986 */ /* 0x0003e2000c101b06 */
[----:B--2---:R-:W-:-:S06]  /*0450*/  FFMA R17, R17, R20, 9.9999997473787516356e-06 ;  /* 0x3727c5ac11117423 */ /* 0x004fcc0000000014 */
[----:B------:R-:W2:Y:S02]  /*0460*/  MUFU.RSQ R17, R17 ;  /* 0x0000001100117308 */ /* 0x000ea40000001400 */
[----:B--2---:R1:W-:Y:S01]  /*0470*/  @P0 STG.E desc[UR6][R12.64], R17 ;  /* 0x000000110c000986 */ /* 0x0043e2000c101906 */
[----:B------:R-:W-:Y:S05]  /*0480*/  @!P0 EXIT ;  /* 0x000000000000894d */ /* 0x000fea0003800000 */
[----:B------:R-:W-:-:S05]  /*0490*/  FMUL R5, R5, 0.0625 ;  /* 0x3d80000005057820 */ /* 0x000fca0000400000 */
[----:B------:R-:W-:Y:S01]  /*04a0*/  STG.E desc[UR6][R8.64], R5 ;  /* 0x0000000508007986 */ /* 0x000fe2000c101906 */
[----:B------:R-:W-:Y:S05]  /*04b0*/  EXIT ;  /* 0x000000000000794d */ /* 0x000fea0003800000 */
.L_x_0:
[----:B------:R-:W-:-:S00]  /*04c0*/  BRA `(.L_x_0) ;  /* 0xfffffffc00fc7947 */ /* 0x000fc0000383ffff */
[----:B------:R-:W-:-:S00]  /*04d0*/  NOP ;  /* 0x0000000000007918 */ /* 0x000fc00000000000 */
        /* <DEDUP_REMOVED lines=10> */
.L_x_1:


//--------------------- .nv.global.init           --------------------------
	.section	.nv.global.init,"aw",@progbits
.nv.global.init:
	.type		_$_str,@object
	.size		_$_str,(.L_0 - _$_str)
_$_str:
        /*0000*/ 	.byte	0x5f, 0x5f, 0x43, 0x55, 0x44, 0x41, 0x5f, 0x46, 0x54, 0x5a, 0x00
.L_0:


//--------------------- .nv.shared.triton_per_fused__native_batch_norm_legit_relu_0 --------------------------
	.section	.nv.shared.triton_per_fused__native_batch_norm_legit_relu_0,"aw",@nobits
	.sectionflags	@""
	.align	16
	.zero		1024


//--------------------- .nv.constant0.triton_per_fused__native_batch_norm_legit_relu_0 --------------------------
	.section	.nv.constant0.triton_per_fused__native_batch_norm_legit_relu_0,"a",@progbits
	.sectionflags	@""
	.align	4
.nv.constant0.triton_per_fused__native_batch_norm_legit_relu_0:
	.zero		568
